//
// Generated by NVIDIA NVVM Compiler
//
// Compiler Build ID: CL-36424714
// Cuda compilation tools, release 13.0, V13.0.88
// Based on NVVM 20.0.0
//

.version 9.0
.target sm_100
.address_size 64

	// .globl	_Z10max_kernelPii

.visible .entry _Z10max_kernelPii(
	.param .u64 .ptr .align 1 _Z10max_kernelPii_param_0,
	.param .u32 _Z10max_kernelPii_param_1
)
{
	.reg .b32 	%r<4>;
	.reg .b64 	%rd<3>;

	ld.param.u64 	%rd1, [_Z10max_kernelPii_param_0];
	ld.param.u32 	%r1, [_Z10max_kernelPii_param_1];
	cvta.to.global.u64 	%rd2, %rd1;
	ld.global.u32 	%r2, [%rd2];
	max.s32 	%r3, %r2, %r1;
	st.global.u32 	[%rd2], %r3;
	ret;

}
	// .globl	_Z10min_kernelPii
.visible .entry _Z10min_kernelPii(
	.param .u64 .ptr .align 1 _Z10min_kernelPii_param_0,
	.param .u32 _Z10min_kernelPii_param_1
)
{
	.reg .b32 	%r<4>;
	.reg .b64 	%rd<3>;

	ld.param.u64 	%rd1, [_Z10min_kernelPii_param_0];
	ld.param.u32 	%r1, [_Z10min_kernelPii_param_1];
	cvta.to.global.u64 	%rd2, %rd1;
	ld.global.u32 	%r2, [%rd2];
	min.s32 	%r3, %r2, %r1;
	st.global.u32 	[%rd2], %r3;
	ret;

}


// ===== COMPILED SASS (sm_100) =====

	.target	sm_100

	.elftype	@"ET_EXEC"


//--------------------- .note.nv.tkinfo           --------------------------
	.section	.note.nv.tkinfo,"",@"SHT_NOTE"
	.sectionflags	@"SHF_NOTE_NV_TKINFO"
	.tkinfo
        /*0018*/ 	.word	0x00000002
        /*0030*/ 	.string	""
        /*0030*/ 	.string	"ptxas"
        /*0030*/ 	.string	"Cuda compilation tools, release 13.0, V13.0.88"
        /*0030*/ 	.string	"Build cuda_13.0.r13.0/compiler.36424714_0"
        /*0030*/ 	.string	"-arch sm_100 -m 64 "



//--------------------- .note.nv.cuinfo           --------------------------
	.section	.note.nv.cuinfo,"",@"SHT_NOTE"
	.sectionflags	@"SHF_NOTE_NV_CUINFO"
        /*0018*/ 	.short	0x0002
        /*001a*/ 	.short	0x0064
        /*001c*/ 	.short	0x0082
	.zero		2


//--------------------- .nv.info                  --------------------------
	.section	.nv.info,"",@"SHT_CUDA_INFO"
	.align	4


	//----- nvinfo : EIATTR_REGCOUNT
	.align		4
        /*0000*/ 	.byte	0x04, 0x2f
        /*0002*/ 	.short	(.L_1 - .L_0)
	.align		4
.L_0:
        /*0004*/ 	.word	index@(_Z10max_kernelPii)
        /*0008*/ 	.word	0x00000008


	//----- nvinfo : EIATTR_FRAME_SIZE
	.align		4
.L_1:
        /*000c*/ 	.byte	0x04, 0x11
        /*000e*/ 	.short	(.L_3 - .L_2)
	.align		4
.L_2:
        /*0010*/ 	.word	index@(_Z10max_kernelPii)
        /*0014*/ 	.word	0x00000000


	//----- nvinfo : EIATTR_REGCOUNT
	.align		4
.L_3:
        /*0018*/ 	.byte	0x04, 0x2f
        /*001a*/ 	.short	(.L_5 - .L_4)
	.align		4
.L_4:
        /*001c*/ 	.word	index@(_Z10min_kernelPii)
        /*0020*/ 	.word	0x00000008


	//----- nvinfo : EIATTR_FRAME_SIZE
	.align		4
.L_5:
        /*0024*/ 	.byte	0x04, 0x11
        /*0026*/ 	.short	(.L_7 - .L_6)
	.align		4
.L_6:
        /*0028*/ 	.word	index@(_Z10min_kernelPii)
        /*002c*/ 	.word	0x00000000


	//----- nvinfo : EIATTR_MIN_STACK_SIZE
	.align		4
.L_7:
        /*0030*/ 	.byte	0x04, 0x12
        /*0032*/ 	.short	(.L_9 - .L_8)
	.align		4
.L_8:
        /*0034*/ 	.word	index@(_Z10min_kernelPii)
        /*0038*/ 	.word	0x00000000


	//----- nvinfo : EIATTR_MIN_STACK_SIZE
	.align		4
.L_9:
        /*003c*/ 	.byte	0x04, 0x12
        /*003e*/ 	.short	(.L_11 - .L_10)
	.align		4
.L_10:
        /*0040*/ 	.word	index@(_Z10max_kernelPii)
        /*0044*/ 	.word	0x00000000
.L_11:


//--------------------- .nv.compat                --------------------------
	.section	.nv.compat,"",@"SHT_CUDA_COMPAT_INFO"
	.align	4
        /*0000*/ 	.byte	0x02, 0x09, 0x00, 0x00, 0x02, 0x02, 0x01, 0x00, 0x02, 0x05, 0x05, 0x00, 0x03, 0x07, 0x01, 0x01
        /*0010*/ 	.byte	0x02, 0x03, 0x00, 0x00, 0x02, 0x06, 0x01, 0x00, 0x04, 0x0b, 0x08, 0x00, 0x09, 0x00, 0x00, 0x00
        /*0020*/ 	.byte	0x00, 0x00, 0x00, 0x00


//--------------------- .nv.info._Z10min_kernelPii --------------------------
	.section	.nv.info._Z10min_kernelPii,"",@"SHT_CUDA_INFO"
	.sectionflags	@""
	.align	4


	//----- nvinfo : EIATTR_CUDA_API_VERSION
	.align		4
        /*0000*/ 	.byte	0x04, 0x37
        /*0002*/ 	.short	(.L_13 - .L_12)
.L_12:
        /*0004*/ 	.word	0x00000082


	//----- nvinfo : EIATTR_KPARAM_INFO
	.align		4
.L_13:
        /*0008*/ 	.byte	0x04, 0x17
        /*000a*/ 	.short	(.L_15 - .L_14)
.L_14:
        /*000c*/ 	.word	0x00000000
        /*0010*/ 	.short	0x0001
        /*0012*/ 	.short	0x0008
        /*0014*/ 	.byte	0x00, 0xf0, 0x11, 0x00


	//----- nvinfo : EIATTR_KPARAM_INFO
	.align		4
.L_15:
        /*0018*/ 	.byte	0x04, 0x17
        /*001a*/ 	.short	(.L_17 - .L_16)
.L_16:
        /*001c*/ 	.word	0x00000000
        /*0020*/ 	.short	0x0000
        /*0022*/ 	.short	0x0000
        /*0024*/ 	.byte	0x00, 0xf5, 0x21, 0x00


	//----- nvinfo : EIATTR_SPARSE_MMA_MASK
	.align		4
.L_17:
        /*0028*/ 	.byte	0x03, 0x50
        /*002a*/ 	.short	0x0000


	//----- nvinfo : EIATTR_MAXREG_COUNT
	.align		4
        /*002c*/ 	.byte	0x03, 0x1b
        /*002e*/ 	.short	0x00ff


	//----- nvinfo : EIATTR_MERCURY_ISA_VERSION
	.align		4
        /*0030*/ 	.byte	0x03, 0x5f
        /*0032*/ 	.short	0x0101


	//----- nvinfo : EIATTR_VRC_CTA_INIT_COUNT
	.align		4
        /*0034*/ 	.byte	0x02, 0x4a
	.zero		1
	.zero		1


	//----- nvinfo : EIATTR_EXIT_INSTR_OFFSETS
	.align		4
        /*0038*/ 	.byte	0x04, 0x1c
        /*003a*/ 	.short	(.L_19 - .L_18)


	//   ....[0]....
.L_18:
        /*003c*/ 	.word	0x00000070


	//----- nvinfo : EIATTR_CBANK_PARAM_SIZE
	.align		4
.L_19:
        /*0040*/ 	.byte	0x03, 0x19
        /*0042*/ 	.short	0x000c


	//----- nvinfo : EIATTR_PARAM_CBANK
	.align		4
        /*0044*/ 	.byte	0x04, 0x0a
        /*0046*/ 	.short	(.L_21 - .L_20)
	.align		4
.L_20:
        /*0048*/ 	.word	index@(.nv.constant0._Z10min_kernelPii)
        /*004c*/ 	.short	0x0380
        /*004e*/ 	.short	0x000c


	//----- nvinfo : EIATTR_SW_WAR
	.align		4
.L_21:
        /*0050*/ 	.byte	0x04, 0x36
        /*0052*/ 	.short	(.L_23 - .L_22)
.L_22:
        /*0054*/ 	.word	0x00000008
.L_23:


//--------------------- .nv.info._Z10max_kernelPii --------------------------
	.section	.nv.info._Z10max_kernelPii,"",@"SHT_CUDA_INFO"
	.sectionflags	@""
	.align	4


	//----- nvinfo : EIATTR_CUDA_API_VERSION
	.align		4
        /*0000*/ 	.byte	0x04, 0x37
        /*0002*/ 	.short	(.L_25 - .L_24)
.L_24:
        /*0004*/ 	.word	0x00000082


	//----- nvinfo : EIATTR_KPARAM_INFO
	.align		4
.L_25:
        /*0008*/ 	.byte	0x04, 0x17
        /*000a*/ 	.short	(.L_27 - .L_26)
.L_26:
        /*000c*/ 	.word	0x00000000
        /*0010*/ 	.short	0x0001
        /*0012*/ 	.short	0x0008
        /*0014*/ 	.byte	0x00, 0xf0, 0x11, 0x00


	//----- nvinfo : EIATTR_KPARAM_INFO
	.align		4
.L_27:
        /*0018*/ 	.byte	0x04, 0x17
        /*001a*/ 	.short	(.L_29 - .L_28)
.L_28:
        /*001c*/ 	.word	0x00000000
        /*0020*/ 	.short	0x0000
        /*0022*/ 	.short	0x0000
        /*0024*/ 	.byte	0x00, 0xf5, 0x21, 0x00


	//----- nvinfo : EIATTR_SPARSE_MMA_MASK
	.align		4
.L_29:
        /*0028*/ 	.byte	0x03, 0x50
        /*002a*/ 	.short	0x0000


	//----- nvinfo : EIATTR_MAXREG_COUNT
	.align		4
        /*002c*/ 	.byte	0x03, 0x1b
        /*002e*/ 	.short	0x00ff


	//----- nvinfo : EIATTR_MERCURY_ISA_VERSION
	.align		4
        /*0030*/ 	.byte	0x03, 0x5f
        /*0032*/ 	.short	0x0101


	//----- nvinfo : EIATTR_VRC_CTA_INIT_COUNT
	.align		4
        /*0034*/ 	.byte	0x02, 0x4a
	.zero		1
	.zero		1


	//----- nvinfo : EIATTR_EXIT_INSTR_OFFSETS
	.align		4
        /*0038*/ 	.byte	0x04, 0x1c
        /*003a*/ 	.short	(.L_31 - .L_30)


	//   ....[0]....
.L_30:
        /*003c*/ 	.word	0x00000070


	//----- nvinfo : EIATTR_CBANK_PARAM_SIZE
	.align		4
.L_31:
        /*0040*/ 	.byte	0x03, 0x19
        /*0042*/ 	.short	0x000c


	//----- nvinfo : EIATTR_PARAM_CBANK
	.align		4
        /*0044*/ 	.byte	0x04, 0x0a
        /*0046*/ 	.short	(.L_33 - .L_32)
	.align		4
.L_32:
        /*0048*/ 	.word	index@(.nv.constant0._Z10max_kernelPii)
        /*004c*/ 	.short	0x0380
        /*004e*/ 	.short	0x000c


	//----- nvinfo : EIATTR_SW_WAR
	.align		4
.L_33:
        /*0050*/ 	.byte	0x04, 0x36
        /*0052*/ 	.short	(.L_35 - .L_34)
.L_34:
        /*0054*/ 	.word	0x00000008
.L_35:


//--------------------- .nv.callgraph             --------------------------
	.section	.nv.callgraph,"",@"SHT_CUDA_CALLGRAPH"
	.align	4
	.sectionentsize	8
	.align		4
        /*0000*/ 	.word	0x00000000
	.align		4
        /*0004*/ 	.word	0xffffffff
	.align		4
        /*0008*/ 	.word	0x00000000
	.align		4
        /*000c*/ 	.word	0xfffffffe
	.align		4
        /*0010*/ 	.word	0x00000000
	.align		4
        /*0014*/ 	.word	0xfffffffd
	.align		4
        /*0018*/ 	.word	0x00000000
	.align		4
        /*001c*/ 	.word	0xfffffffc


//--------------------- .text._Z10min_kernelPii   --------------------------
	.section	.text._Z10min_kernelPii,"ax",@progbits
	.align	128
        .global         _Z10min_kernelPii
        .type           _Z10min_kernelPii,@function
        .size           _Z10min_kernelPii,(.L_x_2 - _Z10min_kernelPii)
        .other          _Z10min_kernelPii,@"STO_CUDA_ENTRY STV_DEFAULT"
_Z10min_kernelPii:
.text._Z10min_kernelPii:
[----:B------:R-:W-:Y:S08]  /*0000*/  LDC R1, c[0x0][0x37c] ;  /* 0x0000df00ff017b82 */ /* 0x000ff00000000800 */
[----:B------:R-:W0:Y:S01]  /*0010*/  LDC.64 R2, c[0x0][0x380] ;  /* 0x0000e000ff027b82 */ /* 0x000e220000000a00 */
[----:B------:R-:W0:Y:S01]  /*0020*/  LDCU.64 UR4, c[0x0][0x358] ;  /* 0x00006b00ff0477ac */ /* 0x000e220008000a00 */
[----:B------:R-:W1:Y:S01]  /*0030*/  LDCU UR6, c[0x0][0x388] ;  /* 0x00007100ff0677ac */ /* 0x000e620008000800 */
[----:B0-----:R-:W1:Y:S02]  /*0040*/  LDG.E R0, desc[UR4][R2.64] ;  /* 0x0000000402007981 */ /* 0x001e64000c1e1900 */
[----:B-1----:R-:W-:-:S05]  /*0050*/  VIMNMX R5, PT, PT, R0, UR6, PT ;  /* 0x0000000600057c48 */ /* 0x002fca000bfe0100 */
[----:B------:R-:W-:Y:S01]  /*0060*/  STG.E desc[UR4][R2.64], R5 ;  /* 0x0000000502007986 */ /* 0x000fe2000c101904 */
[----:B------:R-:W-:Y:S05]  /*0070*/  EXIT ;  /* 0x000000000000794d */ /* 0x000fea0003800000 */
.L_x_0:
[----:B------:R-:W-:-:S00]  /*0080*/  BRA `(.L_x_0) ;  /* 0xfffffffc00fc7947 */ /* 0x000fc0000383ffff */
[----:B------:R-:W-:-:S00]  /*0090*/  NOP ;  /* 0x0000000000007918 */ /* 0x000fc00000000000 */
        /* <DEDUP_REMOVED lines=14> */
.L_x_2:


//--------------------- .text._Z10max_kernelPii   --------------------------
	.section	.text._Z10max_kernelPii,"ax",@progbits
	.align	128
        .global         _Z10max_kernelPii
        .type           _Z10max_kernelPii,@function
        .size           _Z10max_kernelPii,(.L_x_3 - _Z10max_kernelPii)
        .other          _Z10max_kernelPii,@"STO_CUDA_ENTRY STV_DEFAULT"
_Z10max_kernelPii:
.text._Z10max_kernelPii:
[----:B------:R-:W-:Y:S08]  /*0000*/  LDC R1, c[0x0][0x37c] ;  /* 0x0000df00ff017b82 */ /* 0x000ff00000000800 */
[----:B------:R-:W0:Y:S01]  /*0010*/  LDC.64 R2, c[0x0][0x380] ;  /* 0x0000e000ff027b82 */ /* 0x000e220000000a00 */
[----:B------:R-:W0:Y:S01]  /*0020*/  LDCU.64 UR4, c[0x0][0x358] ;  /* 0x00006b00ff0477ac */ /* 0x000e220008000a00 */
[----:B------:R-:W1:Y:S01]  /*0030*/  LDCU UR6, c[0x0][0x388] ;  /* 0x00007100ff0677ac */ /* 0x000e620008000800 */
[----:B0-----:R-:W1:Y:S02]  /*0040*/  LDG.E R0, desc[UR4][R2.64] ;  /* 0x0000000402007981 */ /* 0x001e64000c1e1900 */
[----:B-1----:R-:W-:-:S05]  /*0050*/  VIMNMX R5, PT, PT, R0, UR6, !PT ;  /* 0x0000000600057c48 */ /* 0x002fca000ffe0100 */
[----:B------:R-:W-:Y:S01]  /*0060*/  STG.E desc[UR4][R2.64], R5 ;  /* 0x0000000502007986 */ /* 0x000fe2000c101904 */
[----:B------:R-:W-:Y:S05]  /*0070*/  EXIT ;  /* 0x000000000000794d */ /* 0x000fea0003800000 */
.L_x_1:
        /* <DEDUP_REMOVED lines=16> */
.L_x_3:


//--------------------- .nv.shared.reserved.0     --------------------------
	.section	.nv.shared.reserved.0,"aw",@nobits
	.weak		__nv_reservedSMEM_offset_0_alias
	.size		__nv_reservedSMEM_offset_0_alias, 0, 64
	.other		__nv_reservedSMEM_offset_0_alias,@"STO_CUDA_RESERVED_SHARED STV_DEFAULT"
__nv_reservedSMEM_offset_0_alias:
	.zero		0
	.zero		64


//--------------------- .nv.constant0._Z10min_kernelPii --------------------------
	.section	.nv.constant0._Z10min_kernelPii,"a",@progbits
	.sectionflags	@""
	.align	4
.nv.constant0._Z10min_kernelPii:
	.zero		908


//--------------------- .nv.constant0._Z10max_kernelPii --------------------------
	.section	.nv.constant0._Z10max_kernelPii,"a",@progbits
	.sectionflags	@""
	.align	4
.nv.constant0._Z10max_kernelPii:
	.zero		908


//--------------------- SYMBOLS --------------------------

	.type		.nv.reservedSmem.offset0,@object
	.size		.nv.reservedSmem.offset0,0x4
